//
// Generated by NVIDIA NVVM Compiler
//
// Compiler Build ID: CL-36424714
// Cuda compilation tools, release 13.0, V13.0.88
// Based on NVVM 20.0.0
//

.version 9.0
.target sm_100
.address_size 64

	// .globl	_Z7productPfS_S_i

.visible .entry _Z7productPfS_S_i(
	.param .u64 .ptr .align 1 _Z7productPfS_S_i_param_0,
	.param .u64 .ptr .align 1 _Z7productPfS_S_i_param_1,
	.param .u64 .ptr .align 1 _Z7productPfS_S_i_param_2,
	.param .u32 _Z7productPfS_S_i_param_3
)
{
	.reg .pred 	%p<2>;
	.reg .b32 	%r<12>;
	.reg .b32 	%f<4>;
	.reg .b64 	%rd<11>;

	ld.param.u64 	%rd1, [_Z7productPfS_S_i_param_0];
	ld.param.u64 	%rd2, [_Z7productPfS_S_i_param_1];
	ld.param.u64 	%rd3, [_Z7productPfS_S_i_param_2];
	ld.param.u32 	%r3, [_Z7productPfS_S_i_param_3];
	mov.u32 	%r4, %tid.y;
	mov.u32 	%r5, %ctaid.y;
	mov.u32 	%r6, %ntid.y;
	mad.lo.s32 	%r1, %r5, %r6, %r4;
	mov.u32 	%r7, %tid.x;
	mov.u32 	%r8, %ctaid.x;
	mov.u32 	%r9, %ntid.x;
	mad.lo.s32 	%r2, %r8, %r9, %r7;
	max.s32 	%r10, %r1, %r2;
	setp.ge.s32 	%p1, %r10, %r3;
	@%p1 bra 	$L__BB0_2;
	cvta.to.global.u64 	%rd4, %rd1;
	cvta.to.global.u64 	%rd5, %rd2;
	cvta.to.global.u64 	%rd6, %rd3;
	mad.lo.s32 	%r11, %r3, %r2, %r1;
	mul.wide.s32 	%rd7, %r11, 4;
	add.s64 	%rd8, %rd4, %rd7;
	ld.global.f32 	%f1, [%rd8];
	add.s64 	%rd9, %rd5, %rd7;
	ld.global.f32 	%f2, [%rd9];
	add.f32 	%f3, %f1, %f2;
	add.s64 	%rd10, %rd6, %rd7;
	st.global.f32 	[%rd10], %f3;
$L__BB0_2:
	ret;

}


// ===== COMPILED SASS (sm_100) =====

	.target	sm_100

	.elftype	@"ET_EXEC"


//--------------------- .note.nv.tkinfo           --------------------------
	.section	.note.nv.tkinfo,"",@"SHT_NOTE"
	.sectionflags	@"SHF_NOTE_NV_TKINFO"
	.tkinfo
        /*0018*/ 	.word	0x00000002
        /*0030*/ 	.string	""
        /*0030*/ 	.string	"ptxas"
        /*0030*/ 	.string	"Cuda compilation tools, release 13.0, V13.0.88"
        /*0030*/ 	.string	"Build cuda_13.0.r13.0/compiler.36424714_0"
        /*0030*/ 	.string	"-arch sm_100 -m 64 "



//--------------------- .note.nv.cuinfo           --------------------------
	.section	.note.nv.cuinfo,"",@"SHT_NOTE"
	.sectionflags	@"SHF_NOTE_NV_CUINFO"
        /*0018*/ 	.short	0x0002
        /*001a*/ 	.short	0x0064
        /*001c*/ 	.short	0x0082
	.zero		2


//--------------------- .nv.info                  --------------------------
	.section	.nv.info,"",@"SHT_CUDA_INFO"
	.align	4


	//----- nvinfo : EIATTR_REGCOUNT
	.align		4
        /*0000*/ 	.byte	0x04, 0x2f
        /*0002*/ 	.short	(.L_1 - .L_0)
	.align		4
.L_0:
        /*0004*/ 	.word	index@(_Z7productPfS_S_i)
        /*0008*/ 	.word	0x0000000c


	//----- nvinfo : EIATTR_FRAME_SIZE
	.align		4
.L_1:
        /*000c*/ 	.byte	0x04, 0x11
        /*000e*/ 	.short	(.L_3 - .L_2)
	.align		4
.L_2:
        /*0010*/ 	.word	index@(_Z7productPfS_S_i)
        /*0014*/ 	.word	0x00000000


	//----- nvinfo : EIATTR_MIN_STACK_SIZE
	.align		4
.L_3:
        /*0018*/ 	.byte	0x04, 0x12
        /*001a*/ 	.short	(.L_5 - .L_4)
	.align		4
.L_4:
        /*001c*/ 	.word	index@(_Z7productPfS_S_i)
        /*0020*/ 	.word	0x00000000
.L_5:


//--------------------- .nv.compat                --------------------------
	.section	.nv.compat,"",@"SHT_CUDA_COMPAT_INFO"
	.align	4
        /*0000*/ 	.byte	0x02, 0x09, 0x00, 0x00, 0x02, 0x02, 0x01, 0x00, 0x02, 0x05, 0x05, 0x00, 0x03, 0x07, 0x01, 0x01
        /*0010*/ 	.byte	0x02, 0x03, 0x00, 0x00, 0x02, 0x06, 0x01, 0x00, 0x04, 0x0b, 0x08, 0x00, 0x09, 0x00, 0x00, 0x00
        /*0020*/ 	.byte	0x00, 0x00, 0x00, 0x00


//--------------------- .nv.info._Z7productPfS_S_i --------------------------
	.section	.nv.info._Z7productPfS_S_i,"",@"SHT_CUDA_INFO"
	.sectionflags	@""
	.align	4


	//----- nvinfo : EIATTR_CUDA_API_VERSION
	.align		4
        /*0000*/ 	.byte	0x04, 0x37
        /*0002*/ 	.short	(.L_7 - .L_6)
.L_6:
        /*0004*/ 	.word	0x00000082


	//----- nvinfo : EIATTR_KPARAM_INFO
	.align		4
.L_7:
        /*0008*/ 	.byte	0x04, 0x17
        /*000a*/ 	.short	(.L_9 - .L_8)
.L_8:
        /*000c*/ 	.word	0x00000000
        /*0010*/ 	.short	0x0003
        /*0012*/ 	.short	0x0018
        /*0014*/ 	.byte	0x00, 0xf0, 0x11, 0x00


	//----- nvinfo : EIATTR_KPARAM_INFO
	.align		4
.L_9:
        /*0018*/ 	.byte	0x04, 0x17
        /*001a*/ 	.short	(.L_11 - .L_10)
.L_10:
        /*001c*/ 	.word	0x00000000
        /*0020*/ 	.short	0x0002
        /*0022*/ 	.short	0x0010
        /*0024*/ 	.byte	0x00, 0xf5, 0x21, 0x00


	//----- nvinfo : EIATTR_KPARAM_INFO
	.align		4
.L_11:
        /*0028*/ 	.byte	0x04, 0x17
        /*002a*/ 	.short	(.L_13 - .L_12)
.L_12:
        /*002c*/ 	.word	0x00000000
        /*0030*/ 	.short	0x0001
        /*0032*/ 	.short	0x0008
        /*0034*/ 	.byte	0x00, 0xf5, 0x21, 0x00


	//----- nvinfo : EIATTR_KPARAM_INFO
	.align		4
.L_13:
        /*0038*/ 	.byte	0x04, 0x17
        /*003a*/ 	.short	(.L_15 - .L_14)
.L_14:
        /*003c*/ 	.word	0x00000000
        /*0040*/ 	.short	0x0000
        /*0042*/ 	.short	0x0000
        /*0044*/ 	.byte	0x00, 0xf5, 0x21, 0x00


	//----- nvinfo : EIATTR_SPARSE_MMA_MASK
	.align		4
.L_15:
        /*0048*/ 	.byte	0x03, 0x50
        /*004a*/ 	.short	0x0000


	//----- nvinfo : EIATTR_MAXREG_COUNT
	.align		4
        /*004c*/ 	.byte	0x03, 0x1b
        /*004e*/ 	.short	0x00ff


	//----- nvinfo : EIATTR_MERCURY_ISA_VERSION
	.align		4
        /*0050*/ 	.byte	0x03, 0x5f
        /*0052*/ 	.short	0x0101


	//----- nvinfo : EIATTR_VRC_CTA_INIT_COUNT
	.align		4
        /*0054*/ 	.byte	0x02, 0x4a
	.zero		1
	.zero		1


	//----- nvinfo : EIATTR_EXIT_INSTR_OFFSETS
	.align		4
        /*0058*/ 	.byte	0x04, 0x1c
        /*005a*/ 	.short	(.L_17 - .L_16)


	//   ....[0]....
.L_16:
        /*005c*/ 	.word	0x000000c0


	//   ....[1]....
        /*0060*/ 	.word	0x00000190


	//----- nvinfo : EIATTR_CBANK_PARAM_SIZE
	.align		4
.L_17:
        /*0064*/ 	.byte	0x03, 0x19
        /*0066*/ 	.short	0x001c


	//----- nvinfo : EIATTR_PARAM_CBANK
	.align		4
        /*0068*/ 	.byte	0x04, 0x0a
        /*006a*/ 	.short	(.L_19 - .L_18)
	.align		4
.L_18:
        /*006c*/ 	.word	index@(.nv.constant0._Z7productPfS_S_i)
        /*0070*/ 	.short	0x0380
        /*0072*/ 	.short	0x001c


	//----- nvinfo : EIATTR_SW_WAR
	.align		4
.L_19:
        /*0074*/ 	.byte	0x04, 0x36
        /*0076*/ 	.short	(.L_21 - .L_20)
.L_20:
        /*0078*/ 	.word	0x00000008
.L_21:


//--------------------- .nv.callgraph             --------------------------
	.section	.nv.callgraph,"",@"SHT_CUDA_CALLGRAPH"
	.align	4
	.sectionentsize	8
	.align		4
        /*0000*/ 	.word	0x00000000
	.align		4
        /*0004*/ 	.word	0xffffffff
	.align		4
        /*0008*/ 	.word	0x00000000
	.align		4
        /*000c*/ 	.word	0xfffffffe
	.align		4
        /*0010*/ 	.word	0x00000000
	.align		4
        /*0014*/ 	.word	0xfffffffd
	.align		4
        /*0018*/ 	.word	0x00000000
	.align		4
        /*001c*/ 	.word	0xfffffffc


//--------------------- .text._Z7productPfS_S_i   --------------------------
	.section	.text._Z7productPfS_S_i,"ax",@progbits
	.align	128
        .global         _Z7productPfS_S_i
        .type           _Z7productPfS_S_i,@function
        .size           _Z7productPfS_S_i,(.L_x_1 - _Z7productPfS_S_i)
        .other          _Z7productPfS_S_i,@"STO_CUDA_ENTRY STV_DEFAULT"
_Z7productPfS_S_i:
.text._Z7productPfS_S_i:
[----:B------:R-:W-:Y:S01]  /*0000*/  LDC R1, c[0x0][0x37c] ;  /* 0x0000df00ff017b82 */ /* 0x000fe20000000800 */
[----:B------:R-:W0:Y:S07]  /*0010*/  S2R R0, SR_TID.Y ;  /* 0x0000000000007919 */ /* 0x000e2e0000002200 */
[----:B------:R-:W0:Y:S01]  /*0020*/  LDC R3, c[0x0][0x364] ;  /* 0x0000d900ff037b82 */ /* 0x000e220000000800 */
[----:B------:R-:W1:Y:S01]  /*0030*/  LDCU UR6, c[0x0][0x398] ;  /* 0x00007300ff0677ac */ /* 0x000e620008000800 */
[----:B------:R-:W2:Y:S06]  /*0040*/  S2R R7, SR_TID.X ;  /* 0x0000000000077919 */ /* 0x000eac0000002100 */
[----:B------:R-:W0:Y:S08]  /*0050*/  S2UR UR4, SR_CTAID.Y ;  /* 0x00000000000479c3 */ /* 0x000e300000002600 */
[----:B------:R-:W2:Y:S08]  /*0060*/  S2UR UR5, SR_CTAID.X ;  /* 0x00000000000579c3 */ /* 0x000eb00000002500 */
[----:B------:R-:W2:Y:S01]  /*0070*/  LDC R2, c[0x0][0x360] ;  /* 0x0000d800ff027b82 */ /* 0x000ea20000000800 */
[----:B0-----:R-:W-:-:S02]  /*0080*/  IMAD R0, R3, UR4, R0 ;  /* 0x0000000403007c24 */ /* 0x001fc4000f8e0200 */
[----:B--2---:R-:W-:-:S05]  /*0090*/  IMAD R7, R2, UR5, R7 ;  /* 0x0000000502077c24 */ /* 0x004fca000f8e0207 */
[----:B------:R-:W-:-:S04]  /*00a0*/  VIMNMX R2, PT, PT, R0, R7, !PT ;  /* 0x0000000700027248 */ /* 0x000fc80007fe0100 */
[----:B-1----:R-:W-:-:S13]  /*00b0*/  ISETP.GE.AND P0, PT, R2, UR6, PT ;  /* 0x0000000602007c0c */ /* 0x002fda000bf06270 */
[----:B------:R-:W-:Y:S05]  /*00c0*/  @P0 EXIT ;  /* 0x000000000000094d */ /* 0x000fea0003800000 */
[----:B------:R-:W0:Y:S01]  /*00d0*/  LDC.64 R2, c[0x0][0x380] ;  /* 0x0000e000ff027b82 */ /* 0x000e220000000a00 */
[----:B------:R-:W1:Y:S01]  /*00e0*/  LDCU.64 UR4, c[0x0][0x358] ;  /* 0x00006b00ff0477ac */ /* 0x000e620008000a00 */
[----:B------:R-:W-:-:S06]  /*00f0*/  IMAD R9, R7, UR6, R0 ;  /* 0x0000000607097c24 */ /* 0x000fcc000f8e0200 */
[----:B------:R-:W2:Y:S08]  /*0100*/  LDC.64 R4, c[0x0][0x388] ;  /* 0x0000e200ff047b82 */ /* 0x000eb00000000a00 */
[----:B------:R-:W3:Y:S01]  /*0110*/  LDC.64 R6, c[0x0][0x390] ;  /* 0x0000e400ff067b82 */ /* 0x000ee20000000a00 */
[----:B0-----:R-:W-:-:S06]  /*0120*/  IMAD.WIDE R2, R9, 0x4, R2 ;  /* 0x0000000409027825 */ /* 0x001fcc00078e0202 */
[----:B-1----:R-:W4:Y:S01]  /*0130*/  LDG.E R2, desc[UR4][R2.64] ;  /* 0x0000000402027981 */ /* 0x002f22000c1e1900 */
[----:B--2---:R-:W-:-:S06]  /*0140*/  IMAD.WIDE R4, R9, 0x4, R4 ;  /* 0x0000000409047825 */ /* 0x004fcc00078e0204 */
[----:B------:R-:W4:Y:S01]  /*0150*/  LDG.E R5, desc[UR4][R4.64] ;  /* 0x0000000404057981 */ /* 0x000f22000c1e1900 */
[----:B---3--:R-:W-:-:S04]  /*0160*/  IMAD.WIDE R6, R9, 0x4, R6 ;  /* 0x0000000409067825 */ /* 0x008fc800078e0206 */
[----:B----4-:R-:W-:-:S05]  /*0170*/  FADD R9, R2, R5 ;  /* 0x0000000502097221 */ /* 0x010fca0000000000 */
[----:B------:R-:W-:Y:S01]  /*0180*/  STG.E desc[UR4][R6.64], R9 ;  /* 0x0000000906007986 */ /* 0x000fe2000c101904 */
[----:B------:R-:W-:Y:S05]  /*0190*/  EXIT ;  /* 0x000000000000794d */ /* 0x000fea0003800000 */
.L_x_0:
[----:B------:R-:W-:-:S00]  /*01a0*/  BRA `(.L_x_0) ;  /* 0xfffffffc00fc7947 */ /* 0x000fc0000383ffff */
[----:B------:R-:W-:-:S00]  /*01b0*/  NOP ;  /* 0x0000000000007918 */ /* 0x000fc00000000000 */
        /* <DEDUP_REMOVED lines=12> */
.L_x_1:


//--------------------- .nv.shared.reserved.0     --------------------------
	.section	.nv.shared.reserved.0,"aw",@nobits
	.weak		__nv_reservedSMEM_offset_0_alias
	.size		__nv_reservedSMEM_offset_0_alias, 0, 64
	.other		__nv_reservedSMEM_offset_0_alias,@"STO_CUDA_RESERVED_SHARED STV_DEFAULT"
__nv_reservedSMEM_offset_0_alias:
	.zero		0
	.zero		64


//--------------------- .nv.constant0._Z7productPfS_S_i --------------------------
	.section	.nv.constant0._Z7productPfS_S_i,"a",@progbits
	.sectionflags	@""
	.align	4
.nv.constant0._Z7productPfS_S_i:
	.zero		924


//--------------------- SYMBOLS --------------------------

	.type		.nv.reservedSmem.offset0,@object
	.size		.nv.reservedSmem.offset0,0x4
